	.headerflags	@"EF_CUDA_TEXMODE_UNIFIED EF_CUDA_64BIT_ADDRESS EF_CUDA_ACCELERATORS EF_CUDA_SM90 EF_CUDA_VIRTUAL_SM(EF_CUDA_SM90)"
	.elftype	@"ET_EXEC"


//--------------------- .nv.info                  --------------------------
	.section	.nv.info,"",@"SHT_CUDA_INFO"
	.align	4


	//----- nvinfo : EIATTR_REGCOUNT
	.align		4
        /*0000*/ 	.byte	0x04, 0x2f
        /*0002*/ 	.short	(.L_1 - .L_0)
	.align		4
.L_0:
        /*0004*/ 	.word	index@(triton_poi_fused_convolution_25)
        /*0008*/ 	.word	0x0000000c


	//----- nvinfo : EIATTR_MIN_STACK_SIZE
	.align		4
.L_1:
        /*000c*/ 	.byte	0x04, 0x12
        /*000e*/ 	.short	(.L_3 - .L_2)
	.align		4
.L_2:
        /*0010*/ 	.word	index@(triton_poi_fused_convolution_25)
        /*0014*/ 	.word	0x00000000


	//----- nvinfo : EIATTR_FRAME_SIZE
	.align		4
.L_3:
        /*0018*/ 	.byte	0x04, 0x11
        /*001a*/ 	.short	(.L_5 - .L_4)
	.align		4
.L_4:
        /*001c*/ 	.word	index@(triton_poi_fused_convolution_25)
        /*0020*/ 	.word	0x00000000


	//----- nvinfo : EIATTR_MIN_STACK_SIZE
	.align		4
.L_5:
        /*0024*/ 	.byte	0x04, 0x12
        /*0026*/ 	.short	(.L_7 - .L_6)
	.align		4
.L_6:
        /*0028*/ 	.word	index@(triton_poi_fused_convolution_25)
        /*002c*/ 	.word	0x00000000
.L_7:


//--------------------- .nv.info.triton_poi_fused_convolution_25 --------------------------
	.section	.nv.info.triton_poi_fused_convolution_25,"",@"SHT_CUDA_INFO"
	.sectionflags	@""
	.align	4


	//----- nvinfo : EIATTR_CUDA_API_VERSION
	.align		4
        /*0000*/ 	.byte	0x04, 0x37
        /*0002*/ 	.short	(.L_9 - .L_8)
.L_8:
        /*0004*/ 	.word	0x0000007c


	//----- nvinfo : EIATTR_KPARAM_INFO
	.align		4
.L_9:
        /*0008*/ 	.byte	0x04, 0x17
        /*000a*/ 	.short	(.L_11 - .L_10)
.L_10:
        /*000c*/ 	.word	0x00000000
        /*0010*/ 	.short	0x0002
        /*0012*/ 	.short	0x0010
        /*0014*/ 	.byte	0x00, 0xf0, 0x11, 0x00


	//----- nvinfo : EIATTR_KPARAM_INFO
	.align		4
.L_11:
        /*0018*/ 	.byte	0x04, 0x17
        /*001a*/ 	.short	(.L_13 - .L_12)
.L_12:
        /*001c*/ 	.word	0x00000000
        /*0020*/ 	.short	0x0001
        /*0022*/ 	.short	0x0008
        /*0024*/ 	.byte	0x00, 0xf4, 0x21, 0x00


	//----- nvinfo : EIATTR_KPARAM_INFO
	.align		4
.L_13:
        /*0028*/ 	.byte	0x04, 0x17
        /*002a*/ 	.short	(.L_15 - .L_14)
.L_14:
        /*002c*/ 	.word	0x00000000
        /*0030*/ 	.short	0x0000
        /*0032*/ 	.short	0x0000
        /*0034*/ 	.byte	0x00, 0xf4, 0x21, 0x00


	//----- nvinfo : EIATTR_SPARSE_MMA_MASK
	.align		4
.L_15:
        /*0038*/ 	.byte	0x03, 0x50
        /*003a*/ 	.short	0x0000


	//----- nvinfo : EIATTR_MAXREG_COUNT
	.align		4
        /*003c*/ 	.byte	0x03, 0x1b
        /*003e*/ 	.short	0x00ff


	//----- nvinfo : EIATTR_EXIT_INSTR_OFFSETS
	.align		4
        /*0040*/ 	.byte	0x04, 0x1c
        /*0042*/ 	.short	(.L_17 - .L_16)


	//   ....[0]....
.L_16:
        /*0044*/ 	.word	0x000001b0


	//   ....[1]....
        /*0048*/ 	.word	0x000001d0


	//----- nvinfo : EIATTR_REQNTID
	.align		4
.L_17:
        /*004c*/ 	.byte	0x04, 0x10
        /*004e*/ 	.short	(.L_19 - .L_18)
.L_18:
        /*0050*/ 	.word	0x00000080
        /*0054*/ 	.word	0x00000001
        /*0058*/ 	.word	0x00000001


	//----- nvinfo : EIATTR_CBANK_PARAM_SIZE
	.align		4
.L_19:
        /*005c*/ 	.byte	0x03, 0x19
        /*005e*/ 	.short	0x0014


	//----- nvinfo : EIATTR_PARAM_CBANK
	.align		4
        /*0060*/ 	.byte	0x04, 0x0a
        /*0062*/ 	.short	(.L_21 - .L_20)
	.align		4
.L_20:
        /*0064*/ 	.word	index@(.nv.constant0.triton_poi_fused_convolution_25)
        /*0068*/ 	.short	0x0210
        /*006a*/ 	.short	0x0014


	//----- nvinfo : EIATTR_SW_WAR
	.align		4
.L_21:
        /*006c*/ 	.byte	0x04, 0x36
        /*006e*/ 	.short	(.L_23 - .L_22)
.L_22:
        /*0070*/ 	.word	0x00000008
.L_23:


//--------------------- .nv.callgraph             --------------------------
	.section	.nv.callgraph,"",@"SHT_CUDA_CALLGRAPH"
	.align	4
	.sectionentsize	8
	.align		4
        /*0000*/ 	.word	0x00000000
	.align		4
        /*0004*/ 	.word	0xffffffff
	.align		4
        /*0008*/ 	.word	0x00000000
	.align		4
        /*000c*/ 	.word	0xfffffffe
	.align		4
        /*0010*/ 	.word	0x00000000
	.align		4
        /*0014*/ 	.word	0xfffffffd
	.align		4
        /*0018*/ 	.word	0x00000000
	.align		4
        /*001c*/ 	.word	0xfffffffc


//--------------------- .text.triton_poi_fused_convolution_25 --------------------------
	.section	.text.triton_poi_fused_convolution_25,"ax",@progbits
	.align	128
        .global         triton_poi_fused_convolution_25
        .type           triton_poi_fused_convolution_25,@function
        .size           triton_poi_fused_convolution_25,(.L_x_1 - triton_poi_fused_convolution_25)
        .other          triton_poi_fused_convolution_25,@"STO_CUDA_ENTRY STV_DEFAULT"
triton_poi_fused_convolution_25:
.text.triton_poi_fused_convolution_25:
[----:B------:R-:W0:Y:S02]  /*0000*/  LDC R1, c[0x0][0x28] ;  /* 0x00000a00ff017b82 */ /* 0x000e240000000800 */
[----:B------:R-:W1:Y:S01]  /*0010*/  S2R R0, SR_TID.X ;  /* 0x0000000000007919 */ /* 0x000e620000002100 */
[----:B------:R-:W2:Y:S01]  /*0020*/  LDC.64 R2, c[0x0][0x210] ;  /* 0x00008400ff027b82 */ /* 0x000ea20000000a00 */
[----:B------:R-:W-:Y:S01]  /*0030*/  ULDC.64 UR4, c[0x0][0x208] ;  /* 0x0000820000047ab9 */ /* 0x000fe20000000a00 */
[----:B------:R-:W3:Y:S06]  /*0040*/  S2R R7, SR_CTAID.X ;  /* 0x0000000000077919 */ /* 0x000eec0000002500 */
[----:B------:R-:W4:Y:S01]  /*0050*/  LDC.64 R4, c[0x0][0x218] ;  /* 0x00008600ff047b82 */ /* 0x000f220000000a00 */
[----:B-1----:R-:W-:Y:S01]  /*0060*/  IMAD.SHL.U32 R0, R0, 0x2, RZ ;  /* 0x0000000200007824 */ /* 0x002fe200078e00ff */
[----:B---3--:R-:W-:-:S04]  /*0070*/  SHF.R.S32.HI R6, RZ, 0x17, R7 ;  /* 0x00000017ff067819 */ /* 0x008fc80000011407 */
[----:B------:R-:W-:Y:S02]  /*0080*/  LOP3.LUT R0, R0, 0xfe, RZ, 0xc0, !PT ;  /* 0x000000fe00007812 */ /* 0x000fe400078ec0ff */
[----:B------:R-:W-:-:S03]  /*0090*/  SGXT R6, R6, 0x1 ;  /* 0x000000010606781a */ /* 0x000fc60000000200 */
[----:B------:R-:W-:Y:S02]  /*00a0*/  IMAD R7, R7, 0x100, R0 ;  /* 0x0000010007077824 */ /* 0x000fe400078e0200 */
[----:B------:R-:W-:Y:S02]  /*00b0*/  IMAD.MOV.U32 R0, RZ, RZ, RZ ;  /* 0x000000ffff007224 */ /* 0x000fe400078e00ff */
[C---:B--2---:R-:W-:Y:S01]  /*00c0*/  IMAD.WIDE R2, R7.reuse, 0x4, R2 ;  /* 0x0000000407027825 */ /* 0x044fe200078e0202 */
[----:B------:R-:W-:Y:S02]  /*00d0*/  LEA.HI R6, R6, R7, RZ, 0x8 ;  /* 0x0000000706067211 */ /* 0x000fe400078f40ff */
[----:B------:R-:W-:Y:S02]  /*00e0*/  ISETP.GE.AND P0, PT, R7, 0x800, PT ;  /* 0x000008000700780c */ /* 0x000fe40003f06270 */
[----:B------:R-:W-:-:S04]  /*00f0*/  SHF.R.S32.HI R9, RZ, 0x8, R6 ;  /* 0x00000008ff097819 */ /* 0x000fc80000011406 */
[----:B------:R-:W-:-:S04]  /*0100*/  LEA.HI R6, R6, R9, RZ, 0x1 ;  /* 0x0000000906067211 */ /* 0x000fc800078f08ff */
[----:B------:R-:W-:-:S05]  /*0110*/  LOP3.LUT R6, R6, 0xfffffffe, RZ, 0xc0, !PT ;  /* 0xfffffffe06067812 */ /* 0x000fca00078ec0ff */
[----:B------:R-:W-:Y:S01]  /*0120*/  IMAD.IADD R9, R9, 0x1, -R6 ;  /* 0x0000000109097824 */ /* 0x000fe200078e0a06 */
[----:B------:R-:W-:-:S03]  /*0130*/  CS2R R6, SRZ ;  /* 0x0000000000067805 */ /* 0x000fc6000001ff00 */
[----:B----4-:R-:W-:-:S03]  /*0140*/  IMAD.WIDE R4, R9, 0x4, R4 ;  /* 0x0000000409047825 */ /* 0x010fc600078e0204 */
[----:B------:R-:W2:Y:S01]  /*0150*/  @!P0 LDG.E.64 R6, desc[UR4][R2.64] ;  /* 0x0000000402068981 */ /* 0x000ea2000c1e1b00 */
[----:B------:R-:W-:-:S03]  /*0160*/  IMAD.MOV.U32 R9, RZ, RZ, RZ ;  /* 0x000000ffff097224 */ /* 0x000fc600078e00ff */
[----:B------:R-:W2:Y:S04]  /*0170*/  @!P0 LDG.E.EL R0, desc[UR4][R4.64] ;  /* 0x0000000404008981 */ /* 0x000ea8000c2e1900 */
[----:B------:R-:W3:Y:S01]  /*0180*/  @!P0 LDG.E.EL R9, desc[UR4][R4.64] ;  /* 0x0000000404098981 */ /* 0x000ee2000c2e1900 */
[----:B--2---:R-:W-:Y:S01]  /*0190*/  FADD R7, R0, R7 ;  /* 0x0000000700077221 */ /* 0x004fe20000000000 */
[----:B---3--:R-:W-:Y:S01]  /*01a0*/  FADD R6, R9, R6 ;  /* 0x0000000609067221 */ /* 0x008fe20000000000 */
[----:B------:R-:W-:Y:S06]  /*01b0*/  @P0 EXIT ;  /* 0x000000000000094d */ /* 0x000fec0003800000 */
[----:B------:R-:W-:Y:S01]  /*01c0*/  STG.E.64 desc[UR4][R2.64], R6 ;  /* 0x0000000602007986 */ /* 0x000fe2000c101b04 */
[----:B------:R-:W-:Y:S05]  /*01d0*/  EXIT ;  /* 0x000000000000794d */ /* 0x000fea0003800000 */
.L_x_0:
[----:B------:R-:W-:-:S00]  /*01e0*/  BRA `(.L_x_0) ;  /* 0xfffffffc00fc7947 */ /* 0x000fc0000383ffff */
[----:B------:R-:W-:-:S00]  /*01f0*/  NOP ;  /* 0x0000000000007918 */ /* 0x000fc00000000000 */
        /* <DEDUP_REMOVED lines=8> */
.L_x_1:


//--------------------- .nv.constant0.triton_poi_fused_convolution_25 --------------------------
	.section	.nv.constant0.triton_poi_fused_convolution_25,"a",@progbits
	.sectionflags	@""
	.align	4
.nv.constant0.triton_poi_fused_convolution_25:
	.zero		548
